//
// Generated by NVIDIA NVVM Compiler
//
// Compiler Build ID: CL-36424714
// Cuda compilation tools, release 13.0, V13.0.88
// Based on NVVM 20.0.0
//

.version 9.0
.target sm_100
.address_size 64

	// .globl	_Z34histogram_kernel_range_shared_warpPKcjPjii
.extern .shared .align 16 .b8 s_hist[];

.visible .entry _Z34histogram_kernel_range_shared_warpPKcjPjii(
	.param .u64 .ptr .align 1 _Z34histogram_kernel_range_shared_warpPKcjPjii_param_0,
	.param .u32 _Z34histogram_kernel_range_shared_warpPKcjPjii_param_1,
	.param .u64 .ptr .align 1 _Z34histogram_kernel_range_shared_warpPKcjPjii_param_2,
	.param .u32 _Z34histogram_kernel_range_shared_warpPKcjPjii_param_3,
	.param .u32 _Z34histogram_kernel_range_shared_warpPKcjPjii_param_4
)
{
	.reg .pred 	%p<47>;
	.reg .b16 	%rs<17>;
	.reg .b32 	%r<250>;
	.reg .b64 	%rd<43>;

	ld.param.u64 	%rd22, [_Z34histogram_kernel_range_shared_warpPKcjPjii_param_0];
	ld.param.u32 	%r60, [_Z34histogram_kernel_range_shared_warpPKcjPjii_param_1];
	ld.param.u64 	%rd21, [_Z34histogram_kernel_range_shared_warpPKcjPjii_param_2];
	ld.param.u32 	%r61, [_Z34histogram_kernel_range_shared_warpPKcjPjii_param_3];
	ld.param.u32 	%r62, [_Z34histogram_kernel_range_shared_warpPKcjPjii_param_4];
	cvta.to.global.u64 	%rd1, %rd22;
	sub.s32 	%r1, %r62, %r61;
	add.s32 	%r2, %r1, 1;
	setp.lt.s32 	%p1, %r1, 0;
	@%p1 bra 	$L__BB0_69;
	mov.u32 	%r3, %ntid.x;
	shr.u32 	%r4, %r3, 5;
	mov.u32 	%r235, %tid.x;
	mul.lo.s32 	%r6, %r2, %r4;
	setp.ge.u32 	%p2, %r235, %r6;
	@%p2 bra 	$L__BB0_4;
	mov.u32 	%r64, s_hist;
	mov.u32 	%r234, %r235;
$L__BB0_3:
	shl.b32 	%r63, %r234, 2;
	add.s32 	%r65, %r64, %r63;
	mov.b32 	%r66, 0;
	st.shared.u32 	[%r65], %r66;
	add.s32 	%r234, %r234, %r3;
	setp.lt.s32 	%p3, %r234, %r6;
	@%p3 bra 	$L__BB0_3;
$L__BB0_4:
	bar.sync 	0;
	shl.b32 	%r67, %r3, 4;
	mov.u32 	%r68, %ctaid.x;
	mul.wide.u32 	%rd23, %r67, %r68;
	shr.u32 	%r69, %r235, 5;
	mul.lo.s32 	%r9, %r2, %r69;
	cvt.u64.u32 	%rd24, %r235;
	add.s64 	%rd2, %rd23, %rd24;
	cvt.u64.u32 	%rd3, %r60;
	setp.ge.u64 	%p4, %rd2, %rd3;
	@%p4 bra 	$L__BB0_7;
	add.s64 	%rd25, %rd1, %rd2;
	ld.global.nc.u8 	%rs1, [%rd25];
	cvt.u32.u8 	%r70, %rs1;
	sub.s32 	%r10, %r70, %r61;
	setp.ge.u32 	%p5, %r10, %r2;
	@%p5 bra 	$L__BB0_7;
	add.s32 	%r71, %r10, %r9;
	shl.b32 	%r72, %r71, 2;
	mov.u32 	%r73, s_hist;
	add.s32 	%r74, %r73, %r72;
	atom.shared.add.u32 	%r75, [%r74], 1;
$L__BB0_7:
	cvt.u64.u32 	%rd4, %r3;
	add.s64 	%rd5, %rd2, %rd4;
	setp.ge.u64 	%p6, %rd5, %rd3;
	@%p6 bra 	$L__BB0_10;
	add.s64 	%rd26, %rd1, %rd5;
	ld.global.nc.u8 	%rs2, [%rd26];
	cvt.u32.u8 	%r76, %rs2;
	sub.s32 	%r11, %r76, %r61;
	setp.ge.u32 	%p7, %r11, %r2;
	@%p7 bra 	$L__BB0_10;
	add.s32 	%r77, %r11, %r9;
	shl.b32 	%r78, %r77, 2;
	mov.u32 	%r79, s_hist;
	add.s32 	%r80, %r79, %r78;
	atom.shared.add.u32 	%r81, [%r80], 1;
$L__BB0_10:
	add.s64 	%rd6, %rd5, %rd4;
	setp.ge.u64 	%p8, %rd6, %rd3;
	@%p8 bra 	$L__BB0_13;
	add.s64 	%rd27, %rd1, %rd6;
	ld.global.nc.u8 	%rs3, [%rd27];
	cvt.u32.u8 	%r82, %rs3;
	sub.s32 	%r12, %r82, %r61;
	setp.ge.u32 	%p9, %r12, %r2;
	@%p9 bra 	$L__BB0_13;
	add.s32 	%r83, %r12, %r9;
	shl.b32 	%r84, %r83, 2;
	mov.u32 	%r85, s_hist;
	add.s32 	%r86, %r85, %r84;
	atom.shared.add.u32 	%r87, [%r86], 1;
$L__BB0_13:
	add.s64 	%rd7, %rd6, %rd4;
	setp.ge.u64 	%p10, %rd7, %rd3;
	@%p10 bra 	$L__BB0_16;
	add.s64 	%rd28, %rd1, %rd7;
	ld.global.nc.u8 	%rs4, [%rd28];
	cvt.u32.u8 	%r88, %rs4;
	sub.s32 	%r13, %r88, %r61;
	setp.ge.u32 	%p11, %r13, %r2;
	@%p11 bra 	$L__BB0_16;
	add.s32 	%r89, %r13, %r9;
	shl.b32 	%r90, %r89, 2;
	mov.u32 	%r91, s_hist;
	add.s32 	%r92, %r91, %r90;
	atom.shared.add.u32 	%r93, [%r92], 1;
$L__BB0_16:
	add.s64 	%rd8, %rd7, %rd4;
	setp.ge.u64 	%p12, %rd8, %rd3;
	@%p12 bra 	$L__BB0_19;
	add.s64 	%rd29, %rd1, %rd8;
	ld.global.nc.u8 	%rs5, [%rd29];
	cvt.u32.u8 	%r94, %rs5;
	sub.s32 	%r14, %r94, %r61;
	setp.ge.u32 	%p13, %r14, %r2;
	@%p13 bra 	$L__BB0_19;
	add.s32 	%r95, %r14, %r9;
	shl.b32 	%r96, %r95, 2;
	mov.u32 	%r97, s_hist;
	add.s32 	%r98, %r97, %r96;
	atom.shared.add.u32 	%r99, [%r98], 1;
$L__BB0_19:
	add.s64 	%rd9, %rd8, %rd4;
	setp.ge.u64 	%p14, %rd9, %rd3;
	@%p14 bra 	$L__BB0_22;
	add.s64 	%rd30, %rd1, %rd9;
	ld.global.nc.u8 	%rs6, [%rd30];
	cvt.u32.u8 	%r100, %rs6;
	sub.s32 	%r15, %r100, %r61;
	setp.ge.u32 	%p15, %r15, %r2;
	@%p15 bra 	$L__BB0_22;
	add.s32 	%r101, %r15, %r9;
	shl.b32 	%r102, %r101, 2;
	mov.u32 	%r103, s_hist;
	add.s32 	%r104, %r103, %r102;
	atom.shared.add.u32 	%r105, [%r104], 1;
$L__BB0_22:
	add.s64 	%rd10, %rd9, %rd4;
	setp.ge.u64 	%p16, %rd10, %rd3;
	@%p16 bra 	$L__BB0_25;
	add.s64 	%rd31, %rd1, %rd10;
	ld.global.nc.u8 	%rs7, [%rd31];
	cvt.u32.u8 	%r106, %rs7;
	sub.s32 	%r16, %r106, %r61;
	setp.ge.u32 	%p17, %r16, %r2;
	@%p17 bra 	$L__BB0_25;
	add.s32 	%r107, %r16, %r9;
	shl.b32 	%r108, %r107, 2;
	mov.u32 	%r109, s_hist;
	add.s32 	%r110, %r109, %r108;
	atom.shared.add.u32 	%r111, [%r110], 1;
$L__BB0_25:
	add.s64 	%rd11, %rd10, %rd4;
	setp.ge.u64 	%p18, %rd11, %rd3;
	@%p18 bra 	$L__BB0_28;
	add.s64 	%rd32, %rd1, %rd11;
	ld.global.nc.u8 	%rs8, [%rd32];
	cvt.u32.u8 	%r112, %rs8;
	sub.s32 	%r17, %r112, %r61;
	setp.ge.u32 	%p19, %r17, %r2;
	@%p19 bra 	$L__BB0_28;
	add.s32 	%r113, %r17, %r9;
	shl.b32 	%r114, %r113, 2;
	mov.u32 	%r115, s_hist;
	add.s32 	%r116, %r115, %r114;
	atom.shared.add.u32 	%r117, [%r116], 1;
$L__BB0_28:
	add.s64 	%rd12, %rd11, %rd4;
	setp.ge.u64 	%p20, %rd12, %rd3;
	@%p20 bra 	$L__BB0_31;
	add.s64 	%rd33, %rd1, %rd12;
	ld.global.nc.u8 	%rs9, [%rd33];
	cvt.u32.u8 	%r118, %rs9;
	sub.s32 	%r18, %r118, %r61;
	setp.ge.u32 	%p21, %r18, %r2;
	@%p21 bra 	$L__BB0_31;
	add.s32 	%r119, %r18, %r9;
	shl.b32 	%r120, %r119, 2;
	mov.u32 	%r121, s_hist;
	add.s32 	%r122, %r121, %r120;
	atom.shared.add.u32 	%r123, [%r122], 1;
$L__BB0_31:
	add.s64 	%rd13, %rd12, %rd4;
	setp.ge.u64 	%p22, %rd13, %rd3;
	@%p22 bra 	$L__BB0_34;
	add.s64 	%rd34, %rd1, %rd13;
	ld.global.nc.u8 	%rs10, [%rd34];
	cvt.u32.u8 	%r124, %rs10;
	sub.s32 	%r19, %r124, %r61;
	setp.ge.u32 	%p23, %r19, %r2;
	@%p23 bra 	$L__BB0_34;
	add.s32 	%r125, %r19, %r9;
	shl.b32 	%r126, %r125, 2;
	mov.u32 	%r127, s_hist;
	add.s32 	%r128, %r127, %r126;
	atom.shared.add.u32 	%r129, [%r128], 1;
$L__BB0_34:
	add.s64 	%rd14, %rd13, %rd4;
	setp.ge.u64 	%p24, %rd14, %rd3;
	@%p24 bra 	$L__BB0_37;
	add.s64 	%rd35, %rd1, %rd14;
	ld.global.nc.u8 	%rs11, [%rd35];
	cvt.u32.u8 	%r130, %rs11;
	sub.s32 	%r20, %r130, %r61;
	setp.ge.u32 	%p25, %r20, %r2;
	@%p25 bra 	$L__BB0_37;
	add.s32 	%r131, %r20, %r9;
	shl.b32 	%r132, %r131, 2;
	mov.u32 	%r133, s_hist;
	add.s32 	%r134, %r133, %r132;
	atom.shared.add.u32 	%r135, [%r134], 1;
$L__BB0_37:
	add.s64 	%rd15, %rd14, %rd4;
	setp.ge.u64 	%p26, %rd15, %rd3;
	@%p26 bra 	$L__BB0_40;
	add.s64 	%rd36, %rd1, %rd15;
	ld.global.nc.u8 	%rs12, [%rd36];
	cvt.u32.u8 	%r136, %rs12;
	sub.s32 	%r21, %r136, %r61;
	setp.ge.u32 	%p27, %r21, %r2;
	@%p27 bra 	$L__BB0_40;
	add.s32 	%r137, %r21, %r9;
	shl.b32 	%r138, %r137, 2;
	mov.u32 	%r139, s_hist;
	add.s32 	%r140, %r139, %r138;
	atom.shared.add.u32 	%r141, [%r140], 1;
$L__BB0_40:
	add.s64 	%rd16, %rd15, %rd4;
	setp.ge.u64 	%p28, %rd16, %rd3;
	@%p28 bra 	$L__BB0_43;
	add.s64 	%rd37, %rd1, %rd16;
	ld.global.nc.u8 	%rs13, [%rd37];
	cvt.u32.u8 	%r142, %rs13;
	sub.s32 	%r22, %r142, %r61;
	setp.ge.u32 	%p29, %r22, %r2;
	@%p29 bra 	$L__BB0_43;
	add.s32 	%r143, %r22, %r9;
	shl.b32 	%r144, %r143, 2;
	mov.u32 	%r145, s_hist;
	add.s32 	%r146, %r145, %r144;
	atom.shared.add.u32 	%r147, [%r146], 1;
$L__BB0_43:
	add.s64 	%rd17, %rd16, %rd4;
	setp.ge.u64 	%p30, %rd17, %rd3;
	@%p30 bra 	$L__BB0_46;
	add.s64 	%rd38, %rd1, %rd17;
	ld.global.nc.u8 	%rs14, [%rd38];
	cvt.u32.u8 	%r148, %rs14;
	sub.s32 	%r23, %r148, %r61;
	setp.ge.u32 	%p31, %r23, %r2;
	@%p31 bra 	$L__BB0_46;
	add.s32 	%r149, %r23, %r9;
	shl.b32 	%r150, %r149, 2;
	mov.u32 	%r151, s_hist;
	add.s32 	%r152, %r151, %r150;
	atom.shared.add.u32 	%r153, [%r152], 1;
$L__BB0_46:
	add.s64 	%rd18, %rd17, %rd4;
	setp.ge.u64 	%p32, %rd18, %rd3;
	@%p32 bra 	$L__BB0_49;
	add.s64 	%rd39, %rd1, %rd18;
	ld.global.nc.u8 	%rs15, [%rd39];
	cvt.u32.u8 	%r154, %rs15;
	sub.s32 	%r24, %r154, %r61;
	setp.ge.u32 	%p33, %r24, %r2;
	@%p33 bra 	$L__BB0_49;
	add.s32 	%r155, %r24, %r9;
	shl.b32 	%r156, %r155, 2;
	mov.u32 	%r157, s_hist;
	add.s32 	%r158, %r157, %r156;
	atom.shared.add.u32 	%r159, [%r158], 1;
$L__BB0_49:
	add.s64 	%rd19, %rd18, %rd4;
	setp.ge.u64 	%p34, %rd19, %rd3;
	@%p34 bra 	$L__BB0_52;
	add.s64 	%rd40, %rd1, %rd19;
	ld.global.nc.u8 	%rs16, [%rd40];
	cvt.u32.u8 	%r160, %rs16;
	sub.s32 	%r25, %r160, %r61;
	setp.ge.u32 	%p35, %r25, %r2;
	@%p35 bra 	$L__BB0_52;
	add.s32 	%r161, %r25, %r9;
	shl.b32 	%r162, %r161, 2;
	mov.u32 	%r163, s_hist;
	add.s32 	%r164, %r163, %r162;
	atom.shared.add.u32 	%r165, [%r164], 1;
$L__BB0_52:
	bar.sync 	0;
	setp.gt.u32 	%p36, %r235, %r1;
	@%p36 bra 	$L__BB0_69;
	add.s32 	%r26, %r4, -1;
	and.b32  	%r166, %r4, 7;
	add.s32 	%r27, %r166, -1;
	and.b32  	%r28, %r4, 56;
	and.b32  	%r29, %r3, 224;
	and.b32  	%r30, %r3, 96;
	and.b32  	%r31, %r3, 32;
	and.b32  	%r168, %r4, 134217720;
	neg.s32 	%r32, %r168;
	shl.b32 	%r33, %r2, 5;
	cvta.to.global.u64 	%rd20, %rd21;
$L__BB0_54:
	setp.lt.u32 	%p37, %r3, 32;
	mov.b32 	%r249, 0;
	@%p37 bra 	$L__BB0_66;
	setp.lt.u32 	%p38, %r26, 7;
	mov.b32 	%r244, 0;
	mov.u32 	%r249, %r244;
	@%p38 bra 	$L__BB0_58;
	shl.b32 	%r173, %r235, 2;
	mov.u32 	%r174, s_hist;
	add.s32 	%r236, %r174, %r173;
	mov.b32 	%r238, 0;
	mov.u32 	%r237, %r32;
	mov.u32 	%r249, %r238;
$L__BB0_57:
	.pragma "nounroll";
	mad.lo.s32 	%r175, %r238, %r2, %r235;
	shl.b32 	%r176, %r175, 2;
	add.s32 	%r178, %r174, %r176;
	ld.shared.u32 	%r179, [%r236];
	add.s32 	%r180, %r179, %r249;
	shl.b32 	%r181, %r2, 2;
	add.s32 	%r182, %r178, %r181;
	ld.shared.u32 	%r183, [%r182];
	add.s32 	%r184, %r183, %r180;
	add.s32 	%r185, %r182, %r181;
	ld.shared.u32 	%r186, [%r185];
	add.s32 	%r187, %r186, %r184;
	add.s32 	%r188, %r185, %r181;
	ld.shared.u32 	%r189, [%r188];
	add.s32 	%r190, %r189, %r187;
	add.s32 	%r191, %r188, %r181;
	ld.shared.u32 	%r192, [%r191];
	add.s32 	%r193, %r192, %r190;
	add.s32 	%r194, %r191, %r181;
	ld.shared.u32 	%r195, [%r194];
	add.s32 	%r196, %r195, %r193;
	add.s32 	%r197, %r194, %r181;
	ld.shared.u32 	%r198, [%r197];
	add.s32 	%r199, %r198, %r196;
	add.s32 	%r200, %r197, %r181;
	ld.shared.u32 	%r201, [%r200];
	add.s32 	%r249, %r201, %r199;
	add.s32 	%r238, %r238, 8;
	add.s32 	%r237, %r237, 8;
	add.s32 	%r236, %r236, %r33;
	setp.ne.s32 	%p39, %r237, 0;
	mov.u32 	%r244, %r28;
	@%p39 bra 	$L__BB0_57;
$L__BB0_58:
	setp.eq.s32 	%p40, %r29, 0;
	@%p40 bra 	$L__BB0_66;
	setp.lt.u32 	%p41, %r27, 3;
	@%p41 bra 	$L__BB0_61;
	mad.lo.s32 	%r203, %r244, %r2, %r235;
	shl.b32 	%r204, %r203, 2;
	mov.u32 	%r205, s_hist;
	add.s32 	%r206, %r205, %r204;
	ld.shared.u32 	%r207, [%r206];
	add.s32 	%r208, %r207, %r249;
	shl.b32 	%r209, %r2, 2;
	add.s32 	%r210, %r206, %r209;
	ld.shared.u32 	%r211, [%r210];
	add.s32 	%r212, %r211, %r208;
	add.s32 	%r213, %r210, %r209;
	ld.shared.u32 	%r214, [%r213];
	add.s32 	%r215, %r214, %r212;
	add.s32 	%r216, %r213, %r209;
	ld.shared.u32 	%r217, [%r216];
	add.s32 	%r249, %r217, %r215;
	add.s32 	%r244, %r244, 4;
$L__BB0_61:
	setp.eq.s32 	%p42, %r30, 0;
	@%p42 bra 	$L__BB0_66;
	setp.eq.s32 	%p43, %r30, 32;
	@%p43 bra 	$L__BB0_64;
	mad.lo.s32 	%r219, %r244, %r2, %r235;
	shl.b32 	%r220, %r219, 2;
	mov.u32 	%r221, s_hist;
	add.s32 	%r222, %r221, %r220;
	ld.shared.u32 	%r223, [%r222];
	add.s32 	%r224, %r223, %r249;
	shl.b32 	%r225, %r2, 2;
	add.s32 	%r226, %r222, %r225;
	ld.shared.u32 	%r227, [%r226];
	add.s32 	%r249, %r227, %r224;
	add.s32 	%r244, %r244, 2;
$L__BB0_64:
	setp.eq.s32 	%p44, %r31, 0;
	@%p44 bra 	$L__BB0_66;
	mad.lo.s32 	%r228, %r244, %r2, %r235;
	shl.b32 	%r229, %r228, 2;
	mov.u32 	%r230, s_hist;
	add.s32 	%r231, %r230, %r229;
	ld.shared.u32 	%r232, [%r231];
	add.s32 	%r249, %r232, %r249;
$L__BB0_66:
	setp.eq.s32 	%p45, %r249, 0;
	@%p45 bra 	$L__BB0_68;
	mul.wide.s32 	%rd41, %r235, 4;
	add.s64 	%rd42, %rd20, %rd41;
	atom.global.add.u32 	%r233, [%rd42], %r249;
$L__BB0_68:
	add.s32 	%r235, %r235, %r3;
	setp.le.s32 	%p46, %r235, %r1;
	@%p46 bra 	$L__BB0_54;
$L__BB0_69:
	ret;

}


// ===== COMPILED SASS (sm_100) =====

	.target	sm_100

	.elftype	@"ET_EXEC"


//--------------------- .note.nv.tkinfo           --------------------------
	.section	.note.nv.tkinfo,"",@"SHT_NOTE"
	.sectionflags	@"SHF_NOTE_NV_TKINFO"
	.tkinfo
        /*0018*/ 	.word	0x00000002
        /*0030*/ 	.string	""
        /*0030*/ 	.string	"ptxas"
        /*0030*/ 	.string	"Cuda compilation tools, release 13.0, V13.0.88"
        /*0030*/ 	.string	"Build cuda_13.0.r13.0/compiler.36424714_0"
        /*0030*/ 	.string	"-arch sm_100 -m 64 "



//--------------------- .note.nv.cuinfo           --------------------------
	.section	.note.nv.cuinfo,"",@"SHT_NOTE"
	.sectionflags	@"SHF_NOTE_NV_CUINFO"
        /*0018*/ 	.short	0x0002
        /*001a*/ 	.short	0x0064
        /*001c*/ 	.short	0x0082
	.zero		2


//--------------------- .nv.info                  --------------------------
	.section	.nv.info,"",@"SHT_CUDA_INFO"
	.align	4


	//----- nvinfo : EIATTR_REGCOUNT
	.align		4
        /*0000*/ 	.byte	0x04, 0x2f
        /*0002*/ 	.short	(.L_1 - .L_0)
	.align		4
.L_0:
        /*0004*/ 	.word	index@(_Z34histogram_kernel_range_shared_warpPKcjPjii)
        /*0008*/ 	.word	0x0000001c


	//----- nvinfo : EIATTR_FRAME_SIZE
	.align		4
.L_1:
        /*000c*/ 	.byte	0x04, 0x11
        /*000e*/ 	.short	(.L_3 - .L_2)
	.align		4
.L_2:
        /*0010*/ 	.word	index@(_Z34histogram_kernel_range_shared_warpPKcjPjii)
        /*0014*/ 	.word	0x00000000


	//----- nvinfo : EIATTR_MIN_STACK_SIZE
	.align		4
.L_3:
        /*0018*/ 	.byte	0x04, 0x12
        /*001a*/ 	.short	(.L_5 - .L_4)
	.align		4
.L_4:
        /*001c*/ 	.word	index@(_Z34histogram_kernel_range_shared_warpPKcjPjii)
        /*0020*/ 	.word	0x00000000
.L_5:


//--------------------- .nv.compat                --------------------------
	.section	.nv.compat,"",@"SHT_CUDA_COMPAT_INFO"
	.align	4
        /*0000*/ 	.byte	0x02, 0x09, 0x00, 0x00, 0x02, 0x02, 0x01, 0x00, 0x02, 0x05, 0x05, 0x00, 0x03, 0x07, 0x01, 0x01
        /*0010*/ 	.byte	0x02, 0x03, 0x00, 0x00, 0x02, 0x06, 0x01, 0x00, 0x04, 0x0b, 0x08, 0x00, 0x09, 0x00, 0x00, 0x00
        /*0020*/ 	.byte	0x00, 0x00, 0x00, 0x00


//--------------------- .nv.info._Z34histogram_kernel_range_shared_warpPKcjPjii --------------------------
	.section	.nv.info._Z34histogram_kernel_range_shared_warpPKcjPjii,"",@"SHT_CUDA_INFO"
	.sectionflags	@""
	.align	4


	//----- nvinfo : EIATTR_CUDA_API_VERSION
	.align		4
        /*0000*/ 	.byte	0x04, 0x37
        /*0002*/ 	.short	(.L_7 - .L_6)
.L_6:
        /*0004*/ 	.word	0x00000082


	//----- nvinfo : EIATTR_KPARAM_INFO
	.align		4
.L_7:
        /*0008*/ 	.byte	0x04, 0x17
        /*000a*/ 	.short	(.L_9 - .L_8)
.L_8:
        /*000c*/ 	.word	0x00000000
        /*0010*/ 	.short	0x0004
        /*0012*/ 	.short	0x001c
        /*0014*/ 	.byte	0x00, 0xf0, 0x11, 0x00


	//----- nvinfo : EIATTR_KPARAM_INFO
	.align		4
.L_9:
        /*0018*/ 	.byte	0x04, 0x17
        /*001a*/ 	.short	(.L_11 - .L_10)
.L_10:
        /*001c*/ 	.word	0x00000000
        /*0020*/ 	.short	0x0003
        /*0022*/ 	.short	0x0018
        /*0024*/ 	.byte	0x00, 0xf0, 0x11, 0x00


	//----- nvinfo : EIATTR_KPARAM_INFO
	.align		4
.L_11:
        /*0028*/ 	.byte	0x04, 0x17
        /*002a*/ 	.short	(.L_13 - .L_12)
.L_12:
        /*002c*/ 	.word	0x00000000
        /*0030*/ 	.short	0x0002
        /*0032*/ 	.short	0x0010
        /*0034*/ 	.byte	0x00, 0xf5, 0x21, 0x00


	//----- nvinfo : EIATTR_KPARAM_INFO
	.align		4
.L_13:
        /*0038*/ 	.byte	0x04, 0x17
        /*003a*/ 	.short	(.L_15 - .L_14)
.L_14:
        /*003c*/ 	.word	0x00000000
        /*0040*/ 	.short	0x0001
        /*0042*/ 	.short	0x0008
        /*0044*/ 	.byte	0x00, 0xf0, 0x11, 0x00


	//----- nvinfo : EIATTR_KPARAM_INFO
	.align		4
.L_15:
        /*0048*/ 	.byte	0x04, 0x17
        /*004a*/ 	.short	(.L_17 - .L_16)
.L_16:
        /*004c*/ 	.word	0x00000000
        /*0050*/ 	.short	0x0000
        /*0052*/ 	.short	0x0000
        /*0054*/ 	.byte	0x00, 0xf5, 0x21, 0x00


	//----- nvinfo : EIATTR_SPARSE_MMA_MASK
	.align		4
.L_17:
        /*0058*/ 	.byte	0x03, 0x50
        /*005a*/ 	.short	0x0000


	//----- nvinfo : EIATTR_MAXREG_COUNT
	.align		4
        /*005c*/ 	.byte	0x03, 0x1b
        /*005e*/ 	.short	0x00ff


	//----- nvinfo : EIATTR_NUM_BARRIERS
	.align		4
        /*0060*/ 	.byte	0x02, 0x4c
        /*0062*/ 	.byte	0x01
	.zero		1


	//----- nvinfo : EIATTR_MERCURY_ISA_VERSION
	.align		4
        /*0064*/ 	.byte	0x03, 0x5f
        /*0066*/ 	.short	0x0101


	//----- nvinfo : EIATTR_VRC_CTA_INIT_COUNT
	.align		4
        /*0068*/ 	.byte	0x02, 0x4a
	.zero		1
	.zero		1


	//----- nvinfo : EIATTR_EXIT_INSTR_OFFSETS
	.align		4
        /*006c*/ 	.byte	0x04, 0x1c
        /*006e*/ 	.short	(.L_19 - .L_18)


	//   ....[0]....
.L_18:
        /*0070*/ 	.word	0x00000040


	//   ....[1]....
        /*0074*/ 	.word	0x00001610


	//   ....[2]....
        /*0078*/ 	.word	0x00001ce0


	//----- nvinfo : EIATTR_CRS_STACK_SIZE
	.align		4
.L_19:
        /*007c*/ 	.byte	0x04, 0x1e
        /*007e*/ 	.short	(.L_21 - .L_20)
.L_20:
        /*0080*/ 	.word	0x00000000


	//----- nvinfo : EIATTR_CBANK_PARAM_SIZE
	.align		4
.L_21:
        /*0084*/ 	.byte	0x03, 0x19
        /*0086*/ 	.short	0x0020


	//----- nvinfo : EIATTR_PARAM_CBANK
	.align		4
        /*0088*/ 	.byte	0x04, 0x0a
        /*008a*/ 	.short	(.L_23 - .L_22)
	.align		4
.L_22:
        /*008c*/ 	.word	index@(.nv.constant0._Z34histogram_kernel_range_shared_warpPKcjPjii)
        /*0090*/ 	.short	0x0380
        /*0092*/ 	.short	0x0020


	//----- nvinfo : EIATTR_SW_WAR
	.align		4
.L_23:
        /*0094*/ 	.byte	0x04, 0x36
        /*0096*/ 	.short	(.L_25 - .L_24)
.L_24:
        /*0098*/ 	.word	0x00000008
.L_25:


//--------------------- .nv.callgraph             --------------------------
	.section	.nv.callgraph,"",@"SHT_CUDA_CALLGRAPH"
	.align	4
	.sectionentsize	8
	.align		4
        /*0000*/ 	.word	0x00000000
	.align		4
        /*0004*/ 	.word	0xffffffff
	.align		4
        /*0008*/ 	.word	0x00000000
	.align		4
        /*000c*/ 	.word	0xfffffffe
	.align		4
        /*0010*/ 	.word	0x00000000
	.align		4
        /*0014*/ 	.word	0xfffffffd
	.align		4
        /*0018*/ 	.word	0x00000000
	.align		4
        /*001c*/ 	.word	0xfffffffc


//--------------------- .text._Z34histogram_kernel_range_shared_warpPKcjPjii --------------------------
	.section	.text._Z34histogram_kernel_range_shared_warpPKcjPjii,"ax",@progbits
	.align	128
        .global         _Z34histogram_kernel_range_shared_warpPKcjPjii
        .type           _Z34histogram_kernel_range_shared_warpPKcjPjii,@function
        .size           _Z34histogram_kernel_range_shared_warpPKcjPjii,(.L_x_44 - _Z34histogram_kernel_range_shared_warpPKcjPjii)
        .other          _Z34histogram_kernel_range_shared_warpPKcjPjii,@"STO_CUDA_ENTRY STV_DEFAULT"
_Z34histogram_kernel_range_shared_warpPKcjPjii:
.text._Z34histogram_kernel_range_shared_warpPKcjPjii:
[----:B------:R-:W-:Y:S08]  /*0000*/  LDC R1, c[0x0][0x37c] ;  /* 0x0000df00ff017b82 */ /* 0x000ff00000000800 */
[----:B------:R-:W0:Y:S02]  /*0010*/  LDC.64 R2, c[0x0][0x398] ;  /* 0x0000e600ff027b82 */ /* 0x000e240000000a00 */
[----:B0-----:R-:W-:-:S05]  /*0020*/  IMAD.IADD R4, R3, 0x1, -R2 ;  /* 0x0000000103047824 */ /* 0x001fca00078e0a02 */
[----:B------:R-:W-:-:S13]  /*0030*/  ISETP.GE.AND P0, PT, R4, RZ, PT ;  /* 0x000000ff0400720c */ /* 0x000fda0003f06270 */
[----:B------:R-:W-:Y:S05]  /*0040*/  @!P0 EXIT ;  /* 0x000000000000894d */ /* 0x000fea0003800000 */
[----:B------:R-:W0:Y:S01]  /*0050*/  S2R R3, SR_TID.X ;  /* 0x0000000000037919 */ /* 0x000e220000002100 */
[----:B------:R-:W1:Y:S01]  /*0060*/  LDCU UR7, c[0x0][0x360] ;  /* 0x00006c00ff0777ac */ /* 0x000e620008000800 */
[----:B------:R-:W-:Y:S01]  /*0070*/  VIADD R0, R4, 0x1 ;  /* 0x0000000104007836 */ /* 0x000fe20000000000 */
[----:B------:R-:W-:Y:S01]  /*0080*/  BSSY.RECONVERGENT B0, `(.L_x_0) ;  /* 0x000000f000007945 */ /* 0x000fe20003800200 */
[----:B------:R-:W2:Y:S01]  /*0090*/  S2R R11, SR_CTAID.X ;  /* 0x00000000000b7919 */ /* 0x000ea20000002500 */
[----:B-1----:R-:W-:-:S06]  /*00a0*/  USHF.R.U32.HI UR4, URZ, 0x5, UR7 ;  /* 0x00000005ff047899 */ /* 0x002fcc0008011607 */
[----:B------:R-:W-:-:S05]  /*00b0*/  IMAD R6, R0, UR4, RZ ;  /* 0x0000000400067c24 */ /* 0x000fca000f8e02ff */
[----:B0-----:R-:W-:-:S13]  /*00c0*/  ISETP.GE.U32.AND P0, PT, R3, R6, PT ;  /* 0x000000060300720c */ /* 0x001fda0003f06070 */
[----:B--2---:R-:W-:Y:S05]  /*00d0*/  @P0 BRA `(.L_x_1) ;  /* 0x0000000000240947 */ /* 0x004fea0003800000 */
[----:B------:R-:W0:Y:S01]  /*00e0*/  S2R R8, SR_CgaCtaId ;  /* 0x0000000000087919 */ /* 0x000e220000008800 */
[----:B------:R-:W-:Y:S01]  /*00f0*/  MOV R5, 0x400 ;  /* 0x0000040000057802 */ /* 0x000fe20000000f00 */
[----:B------:R-:W-:-:S03]  /*0100*/  IMAD.MOV.U32 R7, RZ, RZ, R3 ;  /* 0x000000ffff077224 */ /* 0x000fc600078e0003 */
[----:B0-----:R-:W-:-:S07]  /*0110*/  LEA R5, R8, R5, 0x18 ;  /* 0x0000000508057211 */ /* 0x001fce00078ec0ff */
.L_x_2:
[C---:B------:R-:W-:Y:S02]  /*0120*/  IMAD R8, R7.reuse, 0x4, R5 ;  /* 0x0000000407087824 */ /* 0x040fe400078e0205 */
[----:B------:R-:W-:-:S03]  /*0130*/  VIADD R7, R7, UR7 ;  /* 0x0000000707077c36 */ /* 0x000fc60008000000 */
[----:B------:R0:W-:Y:S02]  /*0140*/  STS [R8], RZ ;  /* 0x000000ff08007388 */ /* 0x0001e40000000800 */
[----:B------:R-:W-:-:S13]  /*0150*/  ISETP.GE.AND P0, PT, R7, R6, PT ;  /* 0x000000060700720c */ /* 0x000fda0003f06270 */
[----:B0-----:R-:W-:Y:S05]  /*0160*/  @!P0 BRA `(.L_x_2) ;  /* 0xfffffffc00ec8947 */ /* 0x001fea000383ffff */
.L_x_1:
[----:B------:R-:W-:Y:S05]  /*0170*/  BSYNC.RECONVERGENT B0 ;  /* 0x0000000000007941 */ /* 0x000fea0003800200 */
.L_x_0:
[----:B------:R-:W-:Y:S01]  /*0180*/  USHF.L.U32 UR5, UR7, 0x4, URZ ;  /* 0x0000000407057899 */ /* 0x000fe200080006ff */
[--C-:B------:R-:W-:Y:S01]  /*0190*/  IMAD.MOV.U32 R6, RZ, RZ, R3.reuse ;  /* 0x000000ffff067224 */ /* 0x100fe200078e0003 */
[----:B------:R-:W0:Y:S01]  /*01a0*/  LDCU UR10, c[0x0][0x388] ;  /* 0x00007100ff0a77ac */ /* 0x000e220008000800 */
[----:B------:R-:W-:Y:S01]  /*01b0*/  IMAD.MOV.U32 R7, RZ, RZ, RZ ;  /* 0x000000ffff077224 */ /* 0x000fe200078e00ff */
[----:B------:R-:W-:Y:S01]  /*01c0*/  SHF.R.U32.HI R9, RZ, 0x5, R3 ;  /* 0x00000005ff097819 */ /* 0x000fe20000011603 */
[----:B------:R-:W-:Y:S01]  /*01d0*/  BSSY.RECONVERGENT B0, `(.L_x_3) ;  /* 0x000002c000007945 */ /* 0x000fe20003800200 */
[----:B------:R-:W1:Y:S01]  /*01e0*/  LDCU.64 UR8, c[0x0][0x358] ;  /* 0x00006b00ff0877ac */ /* 0x000e620008000a00 */
[----:B------:R-:W-:-:S04]  /*01f0*/  IMAD.WIDE.U32 R10, R11, UR5, R6 ;  /* 0x000000050b0a7c25 */ /* 0x000fc8000f8e0006 */
[----:B------:R-:W-:Y:S01]  /*0200*/  IMAD R8, R0, R9, RZ ;  /* 0x0000000900087224 */ /* 0x000fe200078e02ff */
[----:B------:R-:W-:Y:S01]  /*0210*/  BAR.SYNC.DEFER_BLOCKING 0x0 ;  /* 0x0000000000007b1d */ /* 0x000fe20000010000 */
[----:B------:R-:W-:-:S04]  /*0220*/  IADD3 R17, P0, PT, R10, UR7, RZ ;  /* 0x000000070a117c10 */ /* 0x000fc8000ff1e0ff */
[C---:B------:R-:W-:Y:S01]  /*0230*/  IADD3 R13, P1, PT, R17.reuse, UR7, RZ ;  /* 0x00000007110d7c10 */ /* 0x040fe2000ff3e0ff */
[----:B------:R-:W-:Y:S01]  /*0240*/  IMAD.X R19, RZ, RZ, R11, P0 ;  /* 0x000000ffff137224 */ /* 0x000fe200000e060b */
[----:B0-----:R-:W-:Y:S02]  /*0250*/  ISETP.GE.U32.AND P0, PT, R17, UR10, PT ;  /* 0x0000000a11007c0c */ /* 0x001fe4000bf06070 */
[----:B------:R-:W-:Y:S01]  /*0260*/  IADD3 R12, P4, PT, R13, UR7, RZ ;  /* 0x000000070d0c7c10 */ /* 0x000fe2000ff9e0ff */
[----:B------:R-:W-:Y:S01]  /*0270*/  IMAD.X R18, RZ, RZ, R19, P1 ;  /* 0x000000ffff127224 */ /* 0x000fe200008e0613 */
[----:B------:R-:W-:Y:S02]  /*0280*/  ISETP.GE.U32.AND P1, PT, R10, UR10, PT ;  /* 0x0000000a0a007c0c */ /* 0x000fe4000bf26070 */
[----:B------:R-:W-:Y:S01]  /*0290*/  IADD3 R14, P3, PT, R12, UR7, RZ ;  /* 0x000000070c0e7c10 */ /* 0x000fe2000ff7e0ff */
[----:B------:R-:W-:Y:S01]  /*02a0*/  IMAD.X R16, RZ, RZ, R18, P4 ;  /* 0x000000ffff107224 */ /* 0x000fe200020e0612 */
[----:B------:R-:W-:-:S02]  /*02b0*/  ISETP.GE.U32.AND.EX P1, PT, R11, RZ, PT, P1 ;  /* 0x000000ff0b00720c */ /* 0x000fc40003f26110 */
[----:B------:R-:W-:Y:S01]  /*02c0*/  IADD3 R24, P2, PT, R14, UR7, RZ ;  /* 0x000000070e187c10 */ /* 0x000fe2000ff5e0ff */
[----:B------:R-:W-:Y:S01]  /*02d0*/  IMAD.X R15, RZ, RZ, R16, P3 ;  /* 0x000000ffff0f7224 */ /* 0x000fe200018e0610 */
[----:B------:R-:W-:Y:S02]  /*02e0*/  ISETP.GE.U32.AND P3, PT, R13, UR10, PT ;  /* 0x0000000a0d007c0c */ /* 0x000fe4000bf66070 */
        /* <DEDUP_REMOVED lines=8> */
[----:B------:R-:W-:Y:S02]  /*0370*/  ISETP.GE.U32.AND.EX P3, PT, R18, RZ, PT, P3 ;  /* 0x000000ff1200720c */ /* 0x000fe40003f66130 */
[----:B------:R-:W-:Y:S01]  /*0380*/  ISETP.GE.U32.AND.EX P2, PT, R16, RZ, PT, P2 ;  /* 0x000000ff1000720c */ /* 0x000fe20003f46120 */
[----:B------:R-:W-:Y:S01]  /*0390*/  IMAD.X R9, RZ, RZ, R7, P6 ;  /* 0x000000ffff097224 */ /* 0x000fe200030e0607 */
[----:B------:R-:W-:Y:S01]  /*03a0*/  IADD3 R6, P4, PT, R5, UR7, RZ ;  /* 0x0000000705067c10 */ /* 0x000fe2000ff9e0ff */
[----:B-1----:R-:W-:-:S12]  /*03b0*/  @P1 BRA `(.L_x_4) ;  /* 0x0000000000341947 */ /* 0x002fd80003800000 */
[----:B------:R-:W0:Y:S02]  /*03c0*/  LDCU.64 UR12, c[0x0][0x380] ;  /* 0x00007000ff0c77ac */ /* 0x000e240008000a00 */
[----:B0-----:R-:W-:-:S04]  /*03d0*/  IADD3 R10, P1, PT, R10, UR12, RZ ;  /* 0x0000000c0a0a7c10 */ /* 0x001fc8000ff3e0ff */
[----:B------:R-:W-:-:S06]  /*03e0*/  IADD3.X R11, PT, PT, R11, UR13, RZ, P1, !PT ;  /* 0x0000000d0b0b7c10 */ /* 0x000fcc0008ffe4ff */
[----:B------:R-:W2:Y:S02]  /*03f0*/  LDG.E.U8.CONSTANT R11, desc[UR8][R10.64] ;  /* 0x000000080a0b7981 */ /* 0x000ea4000c1e9100 */
[----:B--2---:R-:W-:-:S05]  /*0400*/  IMAD.IADD R25, R11, 0x1, -R2 ;  /* 0x000000010b197824 */ /* 0x004fca00078e0a02 */
[----:B------:R-:W-:-:S13]  /*0410*/  ISETP.GE.U32.AND P1, PT, R25, R0, PT ;  /* 0x000000001900720c */ /* 0x000fda0003f26070 */
[----:B------:R-:W-:Y:S05]  /*0420*/  @P1 BRA `(.L_x_4) ;  /* 0x0000000000181947 */ /* 0x000fea0003800000 */
[----:B------:R-:W0:Y:S01]  /*0430*/  S2UR UR6, SR_CgaCtaId ;  /* 0x00000000000679c3 */ /* 0x000e220000008800 */
[----:B------:R-:W-:Y:S01]  /*0440*/  UMOV UR5, 0x400 ;  /* 0x0000040000057882 */ /* 0x000fe20000000000 */
[----:B------:R-:W-:Y:S01]  /*0450*/  IMAD.IADD R10, R8, 0x1, R25 ;  /* 0x00000001080a7824 */ /* 0x000fe200078e0219 */
[----:B0-----:R-:W-:-:S06]  /*0460*/  ULEA UR5, UR6, UR5, 0x18 ;  /* 0x0000000506057291 */ /* 0x001fcc000f8ec0ff */
[----:B------:R-:W-:-:S05]  /*0470*/  LEA R10, R10, UR5, 0x2 ;  /* 0x000000050a0a7c11 */ /* 0x000fca000f8e10ff */
[----:B------:R0:W-:Y:S02]  /*0480*/  ATOMS.POPC.INC.32 RZ, [R10+URZ] ;  /* 0x000000000aff7f8c */ /* 0x0001e4000d8000ff */
.L_x_4:
[----:B------:R-:W-:Y:S05]  /*0490*/  BSYNC.RECONVERGENT B0 ;  /* 0x0000000000007941 */ /* 0x000fea0003800200 */
.L_x_3:
[----:B------:R-:W-:Y:S04]  /*04a0*/  BSSY.RECONVERGENT B0, `(.L_x_5) ;  /* 0x000000f000007945 */ /* 0x000fe80003800200 */
[----:B------:R-:W-:Y:S05]  /*04b0*/  @P0 BRA `(.L_x_6) ;  /* 0x0000000000340947 */ /* 0x000fea0003800000 */
        /* <DEDUP_REMOVED lines=13> */
.L_x_6:
[----:B------:R-:W-:Y:S05]  /*0590*/  BSYNC.RECONVERGENT B0 ;  /* 0x0000000000007941 */ /* 0x000fea0003800200 */
.L_x_5:
[----:B------:R-:W-:Y:S04]  /*05a0*/  BSSY.RECONVERGENT B0, `(.L_x_7) ;  /* 0x000000f000007945 */ /* 0x000fe80003800200 */
[----:B------:R-:W-:Y:S05]  /*05b0*/  @P3 BRA `(.L_x_8) ;  /* 0x0000000000343947 */ /* 0x000fea0003800000 */
[----:B------:R-:W0:Y:S02]  /*05c0*/  LDCU.64 UR12, c[0x0][0x380] ;  /* 0x00007000ff0c77ac */ /* 0x000e240008000a00 */
[----:B01----:R-:W-:-:S04]  /*05d0*/  IADD3 R10, P0, PT, R13, UR12, RZ ;  /* 0x0000000c0d0a7c10 */ /* 0x003fc8000ff1e0ff */
        /* <DEDUP_REMOVED lines=11> */
.L_x_8:
[----:B------:R-:W-:Y:S05]  /*0690*/  BSYNC.RECONVERGENT B0 ;  /* 0x0000000000007941 */ /* 0x000fea0003800200 */
.L_x_7:
[----:B------:R-:W-:Y:S04]  /*06a0*/  BSSY.RECONVERGENT B0, `(.L_x_9) ;  /* 0x000000f000007945 */ /* 0x000fe80003800200 */
[----:B------:R-:W-:Y:S05]  /*06b0*/  @P2 BRA `(.L_x_10) ;  /* 0x0000000000342947 */ /* 0x000fea0003800000 */
[----:B------:R-:W0:Y:S02]  /*06c0*/  LDCU.64 UR12, c[0x0][0x380] ;  /* 0x00007000ff0c77ac */ /* 0x000e240008000a00 */
[----:B012---:R-:W-:-:S04]  /*06d0*/  IADD3 R10, P0, PT, R12, UR12, RZ ;  /* 0x0000000c0c0a7c10 */ /* 0x007fc8000ff1e0ff */
        /* <DEDUP_REMOVED lines=11> */
.L_x_10:
[----:B------:R-:W-:Y:S05]  /*0790*/  BSYNC.RECONVERGENT B0 ;  /* 0x0000000000007941 */ /* 0x000fea0003800200 */
.L_x_9:
[----:B------:R-:W-:Y:S01]  /*07a0*/  ISETP.GE.U32.AND P3, PT, R14, UR10, PT ;  /* 0x0000000a0e007c0c */ /* 0x000fe2000bf66070 */
[----:B0123--:R-:W-:Y:S01]  /*07b0*/  IMAD.X R10, RZ, RZ, R9, P4 ;  /* 0x000000ffff0a7224 */ /* 0x00ffe200020e0609 */
[----:B------:R-:W-:Y:S01]  /*07c0*/  IADD3 R11, P0, PT, R6, UR7, RZ ;  /* 0x00000007060b7c10 */ /* 0x000fe2000ff1e0ff */
[----:B------:R-:W-:Y:S01]  /*07d0*/  BSSY.RECONVERGENT B0, `(.L_x_11) ;  /* 0x0000020000007945 */ /* 0x000fe20003800200 */
[----:B------:R-:W-:Y:S02]  /*07e0*/  ISETP.GE.U32.AND.EX P3, PT, R15, RZ, PT, P3 ;  /* 0x000000ff0f00720c */ /* 0x000fe40003f66130 */
[----:B------:R-:W-:Y:S01]  /*07f0*/  IADD3 R13, P6, PT, R11, UR7, RZ ;  /* 0x000000070b0d7c10 */ /* 0x000fe2000ffde0ff */
[----:B------:R-:W-:Y:S01]  /*0800*/  IMAD.X R12, RZ, RZ, R10, P0 ;  /* 0x000000ffff0c7224 */ /* 0x000fe200000e060a */
[----:B------:R-:W-:Y:S02]  /*0810*/  ISETP.GE.U32.AND P1, PT, R24, UR10, PT ;  /* 0x0000000a18007c0c */ /* 0x000fe4000bf26070 */
[----:B------:R-:W-:Y:S01]  /*0820*/  ISETP.GE.U32.AND P2, PT, R22, UR10, PT ;  /* 0x0000000a16007c0c */ /* 0x000fe2000bf46070 */
[----:B------:R-:W-:Y:S01]  /*0830*/  IMAD.X R16, RZ, RZ, R12, P6 ;  /* 0x000000ffff107224 */ /* 0x000fe200030e060c */
[----:B------:R-:W-:-:S02]  /*0840*/  IADD3 R17, P6, PT, R13, UR7, RZ ;  /* 0x000000070d117c10 */ /* 0x000fc4000ffde0ff */
[----:B------:R-:W-:Y:S02]  /*0850*/  ISETP.GE.U32.AND P0, PT, R20, UR10, PT ;  /* 0x0000000a14007c0c */ /* 0x000fe4000bf06070 */
[----:B------:R-:W-:Y:S01]  /*0860*/  ISETP.GE.U32.AND P5, PT, R5, UR10, PT ;  /* 0x0000000a05007c0c */ /* 0x000fe2000bfa6070 */
[----:B------:R-:W-:Y:S01]  /*0870*/  IMAD.X R18, RZ, RZ, R16, P6 ;  /* 0x000000ffff127224 */ /* 0x000fe200030e0610 */
[----:B------:R-:W-:Y:S02]  /*0880*/  ISETP.GE.U32.AND P4, PT, R6, UR10, PT ;  /* 0x0000000a06007c0c */ /* 0x000fe4000bf86070 */
[----:B------:R-:W-:Y:S02]  /*0890*/  ISETP.GE.U32.AND.EX P1, PT, R23, RZ, PT, P1 ;  /* 0x000000ff1700720c */ /* 0x000fe40003f26110 */
[----:B------:R-:W-:Y:S02]  /*08a0*/  ISETP.GE.U32.AND.EX P2, PT, R21, RZ, PT, P2 ;  /* 0x000000ff1500720c */ /* 0x000fe40003f46120 */
[----:B------:R-:W-:-:S02]  /*08b0*/  ISETP.GE.U32.AND.EX P0, PT, R7, RZ, PT, P0 ;  /* 0x000000ff0700720c */ /* 0x000fc40003f06100 */
[----:B------:R-:W-:Y:S02]  /*08c0*/  ISETP.GE.U32.AND.EX P5, PT, R9, RZ, PT, P5 ;  /* 0x000000ff0900720c */ /* 0x000fe40003fa6150 */
[----:B------:R-:W-:Y:S02]  /*08d0*/  ISETP.GE.U32.AND.EX P4, PT, R10, RZ, PT, P4 ;  /* 0x000000ff0a00720c */ /* 0x000fe40003f86140 */
[----:B------:R-:W-:Y:S01]  /*08e0*/  IADD3 R19, P6, PT, R17, UR7, RZ ;  /* 0x0000000711137c10 */ /* 0x000fe2000ffde0ff */
[----:B------:R-:W-:-:S12]  /*08f0*/  @P3 BRA `(.L_x_12) ;  /* 0x0000000000343947 */ /* 0x000fd80003800000 */
        /* <DEDUP_REMOVED lines=13> */
.L_x_12:
[----:B------:R-:W-:Y:S05]  /*09d0*/  BSYNC.RECONVERGENT B0 ;  /* 0x0000000000007941 */ /* 0x000fea0003800200 */
.L_x_11:
        /* <DEDUP_REMOVED lines=15> */
.L_x_14:
[----:B------:R-:W-:Y:S05]  /*0ad0*/  BSYNC.RECONVERGENT B0 ;  /* 0x0000000000007941 */ /* 0x000fea0003800200 */
.L_x_13:
        /* <DEDUP_REMOVED lines=15> */
.L_x_16:
[----:B------:R-:W-:Y:S05]  /*0bd0*/  BSYNC.RECONVERGENT B0 ;  /* 0x0000000000007941 */ /* 0x000fea0003800200 */
.L_x_15:
        /* <DEDUP_REMOVED lines=15> */
.L_x_18:
[----:B------:R-:W-:Y:S05]  /*0cd0*/  BSYNC.RECONVERGENT B0 ;  /* 0x0000000000007941 */ /* 0x000fea0003800200 */
.L_x_17:
        /* <DEDUP_REMOVED lines=15> */
.L_x_20:
[----:B------:R-:W-:Y:S05]  /*0dd0*/  BSYNC.RECONVERGENT B0 ;  /* 0x0000000000007941 */ /* 0x000fea0003800200 */
.L_x_19:
[----:B------:R-:W-:Y:S04]  /*0de0*/  BSSY.RECONVERGENT B0, `(.L_x_21) ;  /* 0x000000f000007945 */ /* 0x000fe80003800200 */
[----:B------:R-:W-:Y:S05]  /*0df0*/  @P4 BRA `(.L_x_22) ;  /* 0x0000000000344947 */ /* 0x000fea0003800000 */
[----:B------:R-:W5:Y:S02]  /*0e00*/  LDCU.64 UR12, c[0x0][0x380] ;  /* 0x00007000ff0c77ac */ /* 0x000f640008000a00 */
[----:B-----5:R-:W-:-:S04]  /*0e10*/  IADD3 R6, P0, PT, R6, UR12, RZ ;  /* 0x0000000c06067c10 */ /* 0x020fc8000ff1e0ff */
[----:B---3--:R-:W-:-:S06]  /*0e20*/  IADD3.X R7, PT, PT, R10, UR13, RZ, P0, !PT ;  /* 0x0000000d0a077c10 */ /* 0x008fcc00087fe4ff */
[----:B------:R-:W4:Y:S02]  /*0e30*/  LDG.E.U8.CONSTANT R7, desc[UR8][R6.64] ;  /* 0x0000000806077981 */ /* 0x000f24000c1e9100 */
[----:B----4-:R-:W-:-:S05]  /*0e40*/  IMAD.IADD R5, R7, 0x1, -R2 ;  /* 0x0000000107057824 */ /* 0x010fca00078e0a02 */
[----:B------:R-:W-:-:S13]  /*0e50*/  ISETP.GE.U32.AND P0, PT, R5, R0, PT ;  /* 0x000000000500720c */ /* 0x000fda0003f06070 */
[----:B------:R-:W-:Y:S05]  /*0e60*/  @P0 BRA `(.L_x_22) ;  /* 0x0000000000180947 */ /* 0x000fea0003800000 */
[----:B------:R-:W3:Y:S01]  /*0e70*/  S2UR UR6, SR_CgaCtaId ;  /* 0x00000000000679c3 */ /* 0x000ee20000008800 */
[----:B------:R-:W-:Y:S01]  /*0e80*/  UMOV UR5, 0x400 ;  /* 0x0000040000057882 */ /* 0x000fe20000000000 */
[----:B------:R-:W-:Y:S01]  /*0e90*/  IMAD.IADD R5, R8, 0x1, R5 ;  /* 0x0000000108057824 */ /* 0x000fe200078e0205 */
[----:B---3--:R-:W-:-:S06]  /*0ea0*/  ULEA UR5, UR6, UR5, 0x18 ;  /* 0x0000000506057291 */ /* 0x008fcc000f8ec0ff */
[----:B------:R-:W-:-:S05]  /*0eb0*/  LEA R5, R5, UR5, 0x2 ;  /* 0x0000000505057c11 */ /* 0x000fca000f8e10ff */
[----:B------:R3:W-:Y:S02]  /*0ec0*/  ATOMS.POPC.INC.32 RZ, [R5+URZ] ;  /* 0x0000000005ff7f8c */ /* 0x0007e4000d8000ff */
.L_x_22:
[----:B------:R-:W-:Y:S05]  /*0ed0*/  BSYNC.RECONVERGENT B0 ;  /* 0x0000000000007941 */ /* 0x000fea0003800200 */
.L_x_21:
[----:B------:R-:W-:Y:S01]  /*0ee0*/  ISETP.GE.U32.AND P3, PT, R11, UR10, PT ;  /* 0x0000000a0b007c0c */ /* 0x000fe2000bf66070 */
[----:B------:R-:W-:Y:S01]  /*0ef0*/  IMAD.X R15, RZ, RZ, R18, P6 ;  /* 0x000000ffff0f7224 */ /* 0x000fe200030e0612 */
[----:B------:R-:W-:Y:S01]  /*0f00*/  IADD3 R9, P0, PT, R19, UR7, RZ ;  /* 0x0000000713097c10 */ /* 0x000fe2000ff1e0ff */
[----:B------:R-:W-:Y:S01]  /*0f10*/  BSSY.RECONVERGENT B0, `(.L_x_23) ;  /* 0x000001e000007945 */ /* 0x000fe20003800200 */
[----:B------:R-:W-:Y:S02]  /*0f20*/  ISETP.GE.U32.AND.EX P3, PT, R12, RZ, PT, P3 ;  /* 0x000000ff0c00720c */ /* 0x000fe40003f66130 */
[----:B---34-:R-:W-:Y:S01]  /*0f30*/  IADD3 R5, P4, PT, R9, UR7, RZ ;  /* 0x0000000709057c10 */ /* 0x018fe2000ff9e0ff */
[----:B012---:R-:W-:Y:S01]  /*0f40*/  IMAD.X R14, RZ, RZ, R15, P0 ;  /* 0x000000ffff0e7224 */ /* 0x007fe200000e060f */
[----:B------:R-:W-:Y:S02]  /*0f50*/  ISETP.GE.U32.AND P2, PT, R13, UR10, PT ;  /* 0x0000000a0d007c0c */ /* 0x000fe4000bf46070 */
[----:B------:R-:W-:Y:S01]  /*0f60*/  ISETP.GE.U32.AND P1, PT, R17, UR10, PT ;  /* 0x0000000a11007c0c */ /* 0x000fe2000bf26070 */
[----:B------:R-:W-:Y:S01]  /*0f70*/  IMAD.X R10, RZ, RZ, R14, P4 ;  /* 0x000000ffff0a7224 */ /* 0x000fe200020e060e */
[----:B------:R-:W-:-:S02]  /*0f80*/  ISETP.GE.U32.AND P0, PT, R19, UR10, PT ;  /* 0x0000000a13007c0c */ /* 0x000fc4000bf06070 */
[----:B------:R-:W-:Y:S02]  /*0f90*/  ISETP.GE.U32.AND P5, PT, R9, UR10, PT ;  /* 0x0000000a09007c0c */ /* 0x000fe4000bfa6070 */
[----:B------:R-:W-:Y:S02]  /*0fa0*/  ISETP.GE.U32.AND P4, PT, R5, UR10, PT ;  /* 0x0000000a05007c0c */ /* 0x000fe4000bf86070 */
[----:B------:R-:W-:Y:S02]  /*0fb0*/  ISETP.GT.U32.AND P6, PT, R3, R4, PT ;  /* 0x000000040300720c */ /* 0x000fe40003fc4070 */
[----:B------:R-:W-:Y:S02]  /*0fc0*/  ISETP.GE.U32.AND.EX P2, PT, R16, RZ, PT, P2 ;  /* 0x000000ff1000720c */ /* 0x000fe40003f46120 */
[----:B------:R-:W-:Y:S02]  /*0fd0*/  ISETP.GE.U32.AND.EX P1, PT, R18, RZ, PT, P1 ;  /* 0x000000ff1200720c */ /* 0x000fe40003f26110 */
[----:B------:R-:W-:-:S02]  /*0fe0*/  ISETP.GE.U32.AND.EX P0, PT, R15, RZ, PT, P0 ;  /* 0x000000ff0f00720c */ /* 0x000fc40003f06100 */
[----:B------:R-:W-:Y:S02]  /*0ff0*/  ISETP.GE.U32.AND.EX P5, PT, R14, RZ, PT, P5 ;  /* 0x000000ff0e00720c */ /* 0x000fe40003fa6150 */
[----:B------:R-:W-:Y:S01]  /*1000*/  ISETP.GE.U32.AND.EX P4, PT, R10, RZ, PT, P4 ;  /* 0x000000ff0a00720c */ /* 0x000fe20003f86140 */
        /* <DEDUP_REMOVED lines=14> */
.L_x_24:
[----:B------:R-:W-:Y:S05]  /*10f0*/  BSYNC.RECONVERGENT B0 ;  /* 0x0000000000007941 */ /* 0x000fea0003800200 */
.L_x_23:
        /* <DEDUP_REMOVED lines=15> */
.L_x_26:
[----:B------:R-:W-:Y:S05]  /*11f0*/  BSYNC.RECONVERGENT B0 ;  /* 0x0000000000007941 */ /* 0x000fea0003800200 */
.L_x_25:
        /* <DEDUP_REMOVED lines=15> */
.L_x_28:
[----:B------:R-:W-:Y:S05]  /*12f0*/  BSYNC.RECONVERGENT B0 ;  /* 0x0000000000007941 */ /* 0x000fea0003800200 */
.L_x_27:
        /* <DEDUP_REMOVED lines=15> */
.L_x_30:
[----:B------:R-:W-:Y:S05]  /*13f0*/  BSYNC.RECONVERGENT B0 ;  /* 0x0000000000007941 */ /* 0x000fea0003800200 */
.L_x_29:
[----:B------:R-:W-:Y:S04]  /*1400*/  BSSY.RECONVERGENT B0, `(.L_x_31) ;  /* 0x000000f000007945 */ /* 0x000fe80003800200 */
[----:B------:R-:W-:Y:S05]  /*1410*/  @P5 BRA `(.L_x_32) ;  /* 0x0000000000345947 */ /* 0x000fea0003800000 */
[----:B------:R-:W0:Y:S02]  /*1420*/  LDCU.64 UR12, c[0x0][0x380] ;  /* 0x00007000ff0c77ac */ /* 0x000e240008000a00 */
[----:B0123--:R-:W-:-:S04]  /*1430*/  IADD3 R6, P0, PT, R9, UR12, RZ ;  /* 0x0000000c09067c10 */ /* 0x00ffc8000ff1e0ff */
        /* <DEDUP_REMOVED lines=11> */
.L_x_32:
[----:B------:R-:W-:Y:S05]  /*14f0*/  BSYNC.RECONVERGENT B0 ;  /* 0x0000000000007941 */ /* 0x000fea0003800200 */
.L_x_31:
[----:B------:R-:W-:Y:S04]  /*1500*/  BSSY.RECONVERGENT B0, `(.L_x_33) ;  /* 0x000000f000007945 */ /* 0x000fe80003800200 */
[----:B------:R-:W-:Y:S05]  /*1510*/  @P4 BRA `(.L_x_34) ;  /* 0x0000000000344947 */ /* 0x000fea0003800000 */
[----:B------:R-:W0:Y:S02]  /*1520*/  LDCU.64 UR10, c[0x0][0x380] ;  /* 0x00007000ff0a77ac */ /* 0x000e240008000a00 */
[----:B01234-:R-:W-:-:S04]  /*1530*/  IADD3 R6, P0, PT, R5, UR10, RZ ;  /* 0x0000000a05067c10 */ /* 0x01ffc8000ff1e0ff */
        /* <DEDUP_REMOVED lines=11> */
.L_x_34:
[----:B------:R-:W-:Y:S05]  /*15f0*/  BSYNC.RECONVERGENT B0 ;  /* 0x0000000000007941 */ /* 0x000fea0003800200 */
.L_x_33:
[----:B------:R-:W-:Y:S06]  /*1600*/  BAR.SYNC.DEFER_BLOCKING 0x0 ;  /* 0x0000000000007b1d */ /* 0x000fec0000010000 */
[----:B------:R-:W-:Y:S05]  /*1610*/  @P6 EXIT ;  /* 0x000000000000694d */ /* 0x000fea0003800000 */
[----:B------:R-:W-:Y:S02]  /*1620*/  ULOP3.LUT UR5, UR4, 0x7, URZ, 0xc0, !UPT ;  /* 0x0000000704057892 */ /* 0x000fe4000f8ec0ff */
[----:B------:R-:W-:Y:S02]  /*1630*/  UIADD3 UR6, UPT, UPT, UR4, -0x1, URZ ;  /* 0xffffffff04067890 */ /* 0x000fe4000fffe0ff */
[----:B------:R-:W-:Y:S02]  /*1640*/  ULOP3.LUT UR10, UR4, 0x38, URZ, 0xc0, !UPT ;  /* 0x00000038040a7892 */ /* 0x000fe4000f8ec0ff */
[----:B------:R-:W-:Y:S02]  /*1650*/  ULOP3.LUT UR4, UR4, 0x7fffff8, URZ, 0xc0, !UPT ;  /* 0x07fffff804047892 */ /* 0x000fe4000f8ec0ff */
[----:B------:R-:W-:Y:S02]  /*1660*/  UIADD3 UR5, UPT, UPT, UR5, -0x1, URZ ;  /* 0xffffffff05057890 */ /* 0x000fe4000fffe0ff */
[----:B------:R-:W-:-:S02]  /*1670*/  ULOP3.LUT UR11, UR7, 0x60, URZ, 0xc0, !UPT ;  /* 0x00000060070b7892 */ /* 0x000fc4000f8ec0ff */
[----:B------:R-:W-:Y:S02]  /*1680*/  UIADD3 UR4, UPT, UPT, -UR4, URZ, URZ ;  /* 0x000000ff04047290 */ /* 0x000fe4000fffe1ff */
[----:B------:R-:W-:Y:S02]  /*1690*/  UISETP.GE.U32.AND UP1, UPT, UR6, 0x7, UPT ;  /* 0x000000070600788c */ /* 0x000fe4000bf26070 */
[----:B------:R-:W-:-:S11]  /*16a0*/  UISETP.GE.U32.AND UP0, UPT, UR5, 0x3, UPT ;  /* 0x000000030500788c */ /* 0x000fd6000bf06070 */
.L_x_42:
[----:B------:R-:W-:Y:S01]  /*16b0*/  UISETP.GE.U32.AND UP2, UPT, UR7, 0x20, UPT ;  /* 0x000000200700788c */ /* 0x000fe2000bf46070 */
[----:B0-----:R-:W-:-:S08]  /*16c0*/  IMAD.MOV.U32 R2, RZ, RZ, RZ ;  /* 0x000000ffff027224 */ /* 0x001fd000078e00ff */
[----:B------:R-:W-:Y:S05]  /*16d0*/  BRA.U !UP2, `(.L_x_35) ;  /* 0x000000050a587547 */ /* 0x000fea000b800000 */
[----:B------:R-:W-:Y:S02]  /*16e0*/  IMAD.MOV.U32 R5, RZ, RZ, RZ ;  /* 0x000000ffff057224 */ /* 0x000fe400078e00ff */
[----:B------:R-:W-:Y:S01]  /*16f0*/  IMAD.MOV.U32 R2, RZ, RZ, RZ ;  /* 0x000000ffff027224 */ /* 0x000fe200078e00ff */
[----:B------:R-:W-:Y:S06]  /*1700*/  BRA.U !UP1, `(.L_x_36) ;  /* 0x0000000109a07547 */ /* 0x000fec000b800000 */
[----:B------:R-:W5:Y:S01]  /*1710*/  S2R R5, SR_CgaCtaId ;  /* 0x0000000000057919 */ /* 0x000f620000008800 */
[----:B01234-:R-:W-:Y:S01]  /*1720*/  MOV R6, 0x400 ;  /* 0x0000040000067802 */ /* 0x01ffe20000000f00 */
[----:B------:R-:W-:Y:S02]  /*1730*/  IMAD.MOV.U32 R7, RZ, RZ, RZ ;  /* 0x000000ffff077224 */ /* 0x000fe400078e00ff */
[----:B------:R-:W-:Y:S02]  /*1740*/  IMAD.U32 R8, RZ, RZ, UR4 ;  /* 0x00000004ff087e24 */ /* 0x000fe4000f8e00ff */
[----:B------:R-:W-:Y:S01]  /*1750*/  IMAD.MOV.U32 R2, RZ, RZ, RZ ;  /* 0x000000ffff027224 */ /* 0x000fe200078e00ff */
[----:B-----5:R-:W-:-:S05]  /*1760*/  LEA R6, R5, R6, 0x18 ;  /* 0x0000000605067211 */ /* 0x020fca00078ec0ff */
[----:B------:R-:W-:-:S07]  /*1770*/  IMAD R5, R3, 0x4, R6 ;  /* 0x0000000403057824 */ /* 0x000fce00078e0206 */
.L_x_37:
[----:B------:R-:W-:Y:S02]  /*1780*/  IMAD R9, R0, R7, R3 ;  /* 0x0000000700097224 */ /* 0x000fe400078e0203 */
[----:B------:R-:W-:Y:S02]  /*1790*/  VIADD R8, R8, 0x8 ;  /* 0x0000000808087836 */ /* 0x000fe40000000000 */
[----:B------:R-:W-:Y:S02]  /*17a0*/  IMAD R9, R9, 0x4, R6 ;  /* 0x0000000409097824 */ /* 0x000fe400078e0206 */
[----:B------:R-:W-:Y:S01]  /*17b0*/  VIADD R7, R7, 0x8 ;  /* 0x0000000807077836 */ /* 0x000fe20000000000 */
[----:B------:R-:W-:Y:S01]  /*17c0*/  ISETP.NE.AND P0, PT, R8, RZ, PT ;  /* 0x000000ff0800720c */ /* 0x000fe20003f05270 */
[--C-:B------:R-:W-:Y:S02]  /*17d0*/  IMAD R11, R0, 0x4, R9.reuse ;  /* 0x00000004000b7824 */ /* 0x100fe400078e0209 */
[----:B------:R-:W-:-:S02]  /*17e0*/  IMAD R10, R4, 0x4, R9 ;  /* 0x00000004040a7824 */ /* 0x000fc400078e0209 */
[--C-:B------:R-:W-:Y:S01]  /*17f0*/  IMAD R13, R0, 0x4, R11.reuse ;  /* 0x00000004000d7824 */ /* 0x100fe200078e020b */
[----:B------:R0:W-:Y:S01]  /*1800*/  LDS R9, [R5] ;  /* 0x0000000005097984 */ /* 0x0001e20000000800 */
[----:B------:R-:W-:Y:S02]  /*1810*/  IMAD R12, R4, 0x4, R11 ;  /* 0x00000004040c7824 */ /* 0x000fe400078e020b */
[--C-:B------:R-:W-:Y:S01]  /*1820*/  IMAD R15, R0, 0x4, R13.reuse ;  /* 0x00000004000f7824 */ /* 0x100fe200078e020d */
[----:B------:R-:W1:Y:S01]  /*1830*/  LDS R10, [R10+0x4] ;  /* 0x000004000a0a7984 */ /* 0x000e620000000800 */
[----:B------:R-:W-:Y:S02]  /*1840*/  IMAD R11, R4, 0x4, R13 ;  /* 0x00000004040b7824 */ /* 0x000fe400078e020d */
[--C-:B------:R-:W-:Y:S01]  /*1850*/  IMAD R17, R0, 0x4, R15.reuse ;  /* 0x0000000400117824 */ /* 0x100fe200078e020f */
[----:B------:R-:W-:Y:S01]  /*1860*/  LDS R12, [R12+0x4] ;  /* 0x000004000c0c7984 */ /* 0x000fe20000000800 */
[----:B------:R-:W-:-:S02]  /*1870*/  IMAD R14, R4, 0x4, R15 ;  /* 0x00000004040e7824 */ /* 0x000fc400078e020f */
[--C-:B------:R-:W-:Y:S01]  /*1880*/  IMAD R13, R0, 0x4, R17.reuse ;  /* 0x00000004000d7824 */ /* 0x100fe200078e0211 */
[----:B------:R-:W2:Y:S01]  /*1890*/  LDS R11, [R11+0x4] ;  /* 0x000004000b0b7984 */ /* 0x000ea20000000800 */
[----:B------:R-:W-:Y:S02]  /*18a0*/  IMAD R17, R4, 0x4, R17 ;  /* 0x0000000404117824 */ /* 0x000fe400078e0211 */
[--C-:B------:R-:W-:Y:S01]  /*18b0*/  IMAD R15, R0, 0x4, R13.reuse ;  /* 0x00000004000f7824 */ /* 0x100fe200078e020d */
[----:B------:R-:W-:Y:S01]  /*18c0*/  LDS R14, [R14+0x4] ;  /* 0x000004000e0e7984 */ /* 0x000fe20000000800 */
[C---:B------:R-:W-:Y:S02]  /*18d0*/  IMAD R16, R4.reuse, 0x4, R13 ;  /* 0x0000000404107824 */ /* 0x040fe400078e020d */
[----:B------:R-:W-:Y:S01]  /*18e0*/  IMAD R15, R4, 0x4, R15 ;  /* 0x00000004040f7824 */ /* 0x000fe200078e020f */
[----:B------:R-:W3:Y:S01]  /*18f0*/  LDS R13, [R17+0x4] ;  /* 0x00000400110d7984 */ /* 0x000ee20000000800 */
[----:B0-----:R-:W-:-:S03]  /*1900*/  IMAD R5, R0, 0x20, R5 ;  /* 0x0000002000057824 */ /* 0x001fc600078e0205 */
[----:B------:R-:W-:Y:S04]  /*1910*/  LDS R16, [R16+0x4] ;  /* 0x0000040010107984 */ /* 0x000fe80000000800 */
[----:B------:R-:W0:Y:S01]  /*1920*/  LDS R15, [R15+0x4] ;  /* 0x000004000f0f7984 */ /* 0x000e220000000800 */
[----:B-1----:R-:W-:-:S04]  /*1930*/  IADD3 R9, PT, PT, R10, R9, R2 ;  /* 0x000000090a097210 */ /* 0x002fc80007ffe002 */
[----:B--2---:R-:W-:-:S04]  /*1940*/  IADD3 R9, PT, PT, R11, R12, R9 ;  /* 0x0000000c0b097210 */ /* 0x004fc80007ffe009 */
[----:B---3--:R-:W-:-:S04]  /*1950*/  IADD3 R9, PT, PT, R13, R14, R9 ;  /* 0x0000000e0d097210 */ /* 0x008fc80007ffe009 */
[----:B0-----:R-:W-:Y:S01]  /*1960*/  IADD3 R2, PT, PT, R15, R16, R9 ;  /* 0x000000100f027210 */ /* 0x001fe20007ffe009 */
[----:B------:R-:W-:Y:S06]  /*1970*/  @P0 BRA `(.L_x_37) ;  /* 0xfffffffc00800947 */ /* 0x000fec000383ffff */
[----:B------:R-:W-:-:S07]  /*1980*/  IMAD.U32 R5, RZ, RZ, UR10 ;  /* 0x0000000aff057e24 */ /* 0x000fce000f8e00ff */
.L_x_36:
[----:B------:R-:W-:-:S09]  /*1990*/  ULOP3.LUT UP2, URZ, UR7, 0xe0, URZ, 0xc0, !UPT ;  /* 0x000000e007ff7892 */ /* 0x000fd2000f84c0ff */
[----:B------:R-:W-:Y:S05]  /*19a0*/  BRA.U !UP2, `(.L_x_35) ;  /* 0x000000010aa47547 */ /* 0x000fea000b800000 */
[----:B------:R-:W-:Y:S01]  /*19b0*/  UISETP.NE.AND UP2, UPT, UR11, URZ, UPT ;  /* 0x000000ff0b00728c */ /* 0x000fe2000bf45270 */
[----:B------:R-:W-:Y:S10]  /*19c0*/  BRA.U !UP0, `(.L_x_38) ;  /* 0x0000000108447547 */ /* 0x000ff4000b800000 */
[----:B------:R-:W5:Y:S01]  /*19d0*/  S2UR UR6, SR_CgaCtaId ;  /* 0x00000000000679c3 */ /* 0x000f620000008800 */
[----:B------:R-:W-:Y:S01]  /*19e0*/  UMOV UR5, 0x400 ;  /* 0x0000040000057882 */ /* 0x000fe20000000000 */
[----:B01234-:R-:W-:Y:S02]  /*19f0*/  IMAD R6, R0, R5, R3 ;  /* 0x0000000500067224 */ /* 0x01ffe400078e0203 */
[----:B------:R-:W-:Y:S01]  /*1a00*/  VIADD R5, R5, 0x4 ;  /* 0x0000000405057836 */ /* 0x000fe20000000000 */
[----:B-----5:R-:W-:-:S06]  /*1a10*/  ULEA UR5, UR6, UR5, 0x18 ;  /* 0x0000000506057291 */ /* 0x020fcc000f8ec0ff */
[----:B------:R-:W-:-:S05]  /*1a20*/  LEA R7, R6, UR5, 0x2 ;  /* 0x0000000506077c11 */ /* 0x000fca000f8e10ff */
[--C-:B------:R-:W-:Y:S02]  /*1a30*/  IMAD R9, R0, 0x4, R7.reuse ;  /* 0x0000000400097824 */ /* 0x100fe400078e0207 */
[----:B------:R-:W-:Y:S02]  /*1a40*/  IMAD R6, R4, 0x4, R7 ;  /* 0x0000000404067824 */ /* 0x000fe400078e0207 */
[--C-:B------:R-:W-:Y:S01]  /*1a50*/  IMAD R11, R0, 0x4, R9.reuse ;  /* 0x00000004000b7824 */ /* 0x100fe200078e0209 */
[----:B------:R-:W-:Y:S01]  /*1a60*/  LDS R7, [R7] ;  /* 0x0000000007077984 */ /* 0x000fe20000000800 */
[C---:B------:R-:W-:Y:S02]  /*1a70*/  IMAD R9, R4.reuse, 0x4, R9 ;  /* 0x0000000404097824 */ /* 0x040fe400078e0209 */
[----:B------:R-:W-:Y:S01]  /*1a80*/  IMAD R8, R4, 0x4, R11 ;  /* 0x0000000404087824 */ /* 0x000fe200078e020b */
[----:B------:R-:W0:Y:S04]  /*1a90*/  LDS R6, [R6+0x4] ;  /* 0x0000040006067984 */ /* 0x000e280000000800 */
[----:B------:R-:W-:Y:S04]  /*1aa0*/  LDS R9, [R9+0x4] ;  /* 0x0000040009097984 */ /* 0x000fe80000000800 */
[----:B------:R-:W1:Y:S01]  /*1ab0*/  LDS R8, [R8+0x4] ;  /* 0x0000040008087984 */ /* 0x000e620000000800 */
[----:B0-----:R-:W-:-:S04]  /*1ac0*/  IADD3 R2, PT, PT, R6, R7, R2 ;  /* 0x0000000706027210 */ /* 0x001fc80007ffe002 */
[----:B-1----:R-:W-:-:S07]  /*1ad0*/  IADD3 R2, PT, PT, R8, R9, R2 ;  /* 0x0000000908027210 */ /* 0x002fce0007ffe002 */
.L_x_38:
[----:B------:R-:W-:Y:S05]  /*1ae0*/  BRA.U !UP2, `(.L_x_35) ;  /* 0x000000010a547547 */ /* 0x000fea000b800000 */
[----:B------:R-:W-:Y:S02]  /*1af0*/  UISETP.NE.AND UP2, UPT, UR11, 0x20, UPT ;  /* 0x000000200b00788c */ /* 0x000fe4000bf45270 */
[----:B------:R-:W-:-:S07]  /*1b00*/  ULOP3.LUT UP3, URZ, UR7, 0x20, URZ, 0xc0, !UPT ;  /* 0x0000002007ff7892 */ /* 0x000fce000f86c0ff */
[----:B------:R-:W-:Y:S05]  /*1b10*/  BRA.U !UP2, `(.L_x_39) ;  /* 0x000000010a287547 */ /* 0x000fea000b800000 */
[----:B------:R-:W5:Y:S01]  /*1b20*/  S2UR UR6, SR_CgaCtaId ;  /* 0x00000000000679c3 */ /* 0x000f620000008800 */
[----:B------:R-:W-:Y:S01]  /*1b30*/  UMOV UR5, 0x400 ;  /* 0x0000040000057882 */ /* 0x000fe20000000000 */
[----:B01234-:R-:W-:Y:S02]  /*1b40*/  IMAD R6, R0, R5, R3 ;  /* 0x0000000500067224 */ /* 0x01ffe400078e0203 */
[----:B------:R-:W-:Y:S01]  /*1b50*/  VIADD R5, R5, 0x2 ;  /* 0x0000000205057836 */ /* 0x000fe20000000000 */
[----:B-----5:R-:W-:-:S06]  /*1b60*/  ULEA UR5, UR6, UR5, 0x18 ;  /* 0x0000000506057291 */ /* 0x020fcc000f8ec0ff */
[----:B------:R-:W-:-:S05]  /*1b70*/  LEA R7, R6, UR5, 0x2 ;  /* 0x0000000506077c11 */ /* 0x000fca000f8e10ff */
[----:B------:R-:W-:Y:S02]  /*1b80*/  IMAD R6, R4, 0x4, R7 ;  /* 0x0000000404067824 */ /* 0x000fe400078e0207 */
[----:B------:R-:W-:Y:S04]  /*1b90*/  LDS R7, [R7] ;  /* 0x0000000007077984 */ /* 0x000fe80000000800 */
[----:B------:R-:W0:Y:S02]  /*1ba0*/  LDS R6, [R6+0x4] ;  /* 0x0000040006067984 */ /* 0x000e240000000800 */
[----:B0-----:R-:W-:-:S07]  /*1bb0*/  IADD3 R2, PT, PT, R6, R7, R2 ;  /* 0x0000000706027210 */ /* 0x001fce0007ffe002 */
.L_x_39:
[----:B------:R-:W-:Y:S05]  /*1bc0*/  BRA.U !UP3, `(.L_x_35) ;  /* 0x000000010b1c7547 */ /* 0x000fea000b800000 */
[----:B------:R-:W5:Y:S01]  /*1bd0*/  S2UR UR6, SR_CgaCtaId ;  /* 0x00000000000679c3 */ /* 0x000f620000008800 */
[----:B------:R-:W-:Y:S01]  /*1be0*/  UMOV UR5, 0x400 ;  /* 0x0000040000057882 */ /* 0x000fe20000000000 */
[----:B------:R-:W-:Y:S01]  /*1bf0*/  IMAD R5, R0, R5, R3 ;  /* 0x0000000500057224 */ /* 0x000fe200078e0203 */
[----:B-----5:R-:W-:-:S06]  /*1c00*/  ULEA UR5, UR6, UR5, 0x18 ;  /* 0x0000000506057291 */ /* 0x020fcc000f8ec0ff */
[----:B------:R-:W-:-:S06]  /*1c10*/  LEA R5, R5, UR5, 0x2 ;  /* 0x0000000505057c11 */ /* 0x000fcc000f8e10ff */
[----:B------:R-:W5:Y:S02]  /*1c20*/  LDS R5, [R5] ;  /* 0x0000000005057984 */ /* 0x000f640000000800 */
[----:B-----5:R-:W-:-:S07]  /*1c30*/  IMAD.IADD R2, R2, 0x1, R5 ;  /* 0x0000000102027824 */ /* 0x020fce00078e0205 */
.L_x_35:
[----:B------:R-:W-:Y:S01]  /*1c40*/  ISETP.NE.AND P0, PT, R2, RZ, PT ;  /* 0x000000ff0200720c */ /* 0x000fe20003f05270 */
[----:B------:R-:W-:-:S12]  /*1c50*/  BSSY.RECONVERGENT B0, `(.L_x_40) ;  /* 0x0000005000007945 */ /* 0x000fd80003800200 */
[----:B------:R-:W-:Y:S05]  /*1c60*/  @!P0 BRA `(.L_x_41) ;  /* 0x00000000000c8947 */ /* 0x000fea0003800000 */
[----:B01234-:R-:W0:Y:S02]  /*1c70*/  LDC.64 R6, c[0x0][0x390] ;  /* 0x0000e400ff067b82 */ /* 0x01fe240000000a00 */
[----:B0-----:R-:W-:-:S05]  /*1c80*/  IMAD.WIDE R6, R3, 0x4, R6 ;  /* 0x0000000403067825 */ /* 0x001fca00078e0206 */
[----:B------:R0:W-:Y:S02]  /*1c90*/  REDG.E.ADD.STRONG.GPU desc[UR8][R6.64], R2 ;  /* 0x000000020600798e */ /* 0x0001e4000c12e108 */
.L_x_41:
[----:B------:R-:W-:Y:S05]  /*1ca0*/  BSYNC.RECONVERGENT B0 ;  /* 0x0000000000007941 */ /* 0x000fea0003800200 */
.L_x_40:
[----:B------:R-:W-:-:S05]  /*1cb0*/  VIADD R3, R3, UR7 ;  /* 0x0000000703037c36 */ /* 0x000fca0008000000 */
[----:B------:R-:W-:-:S13]  /*1cc0*/  ISETP.GT.AND P0, PT, R3, R4, PT ;  /* 0x000000040300720c */ /* 0x000fda0003f04270 */
[----:B------:R-:W-:Y:S05]  /*1cd0*/  @!P0 BRA `(.L_x_42) ;  /* 0xfffffff800748947 */ /* 0x000fea000383ffff */
[----:B------:R-:W-:Y:S05]  /*1ce0*/  EXIT ;  /* 0x000000000000794d */ /* 0x000fea0003800000 */
.L_x_43:
[----:B------:R-:W-:-:S00]  /*1cf0*/  BRA `(.L_x_43) ;  /* 0xfffffffc00fc7947 */ /* 0x000fc0000383ffff */
[----:B------:R-:W-:-:S00]  /*1d00*/  NOP ;  /* 0x0000000000007918 */ /* 0x000fc00000000000 */
[----:B------:R-:W-:-:S00]  /*1d10*/  NOP ;  /* 0x0000000000007918 */ /* 0x000fc00000000000 */
[----:B------:R-:W-:-:S00]  /*1d20*/  NOP ;  /* 0x0000000000007918 */ /* 0x000fc00000000000 */
[----:B------:R-:W-:-:S00]  /*1d30*/  NOP ;  /* 0x0000000000007918 */ /* 0x000fc00000000000 */
[----:B------:R-:W-:-:S00]  /*1d40*/  NOP ;  /* 0x0000000000007918 */ /* 0x000fc00000000000 */
[----:B------:R-:W-:-:S00]  /*1d50*/  NOP ;  /* 0x0000000000007918 */ /* 0x000fc00000000000 */
[----:B------:R-:W-:-:S00]  /*1d60*/  NOP ;  /* 0x0000000000007918 */ /* 0x000fc00000000000 */
[----:B------:R-:W-:-:S00]  /*1d70*/  NOP ;  /* 0x0000000000007918 */ /* 0x000fc00000000000 */
.L_x_44:


//--------------------- .nv.shared._Z34histogram_kernel_range_shared_warpPKcjPjii --------------------------
	.section	.nv.shared._Z34histogram_kernel_range_shared_warpPKcjPjii,"aw",@nobits
	.sectionflags	@""
	.align	16
	.zero		1024


//--------------------- .nv.shared.reserved.0     --------------------------
	.section	.nv.shared.reserved.0,"aw",@nobits
	.weak		__nv_reservedSMEM_offset_0_alias
	.size		__nv_reservedSMEM_offset_0_alias, 0, 64
	.other		__nv_reservedSMEM_offset_0_alias,@"STO_CUDA_RESERVED_SHARED STV_DEFAULT"
__nv_reservedSMEM_offset_0_alias:
	.zero		0
	.zero		64


//--------------------- .nv.constant0._Z34histogram_kernel_range_shared_warpPKcjPjii --------------------------
	.section	.nv.constant0._Z34histogram_kernel_range_shared_warpPKcjPjii,"a",@progbits
	.sectionflags	@""
	.align	4
.nv.constant0._Z34histogram_kernel_range_shared_warpPKcjPjii:
	.zero		928


//--------------------- SYMBOLS --------------------------

	.type		.nv.reservedSmem.offset0,@object
	.size		.nv.reservedSmem.offset0,0x4
	.type		.nv.reservedSmem.cap,@object
	.size		.nv.reservedSmem.cap,0x4
